//
// Generated by NVIDIA NVVM Compiler
//
// Compiler Build ID: CL-36424714
// Cuda compilation tools, release 13.0, V13.0.88
// Based on NVVM 20.0.0
//

.version 9.0
.target sm_100
.address_size 64

	// .globl	_Z11conv1dNaivePiS_S_ii

.visible .entry _Z11conv1dNaivePiS_S_ii(
	.param .u64 .ptr .align 1 _Z11conv1dNaivePiS_S_ii_param_0,
	.param .u64 .ptr .align 1 _Z11conv1dNaivePiS_S_ii_param_1,
	.param .u64 .ptr .align 1 _Z11conv1dNaivePiS_S_ii_param_2,
	.param .u32 _Z11conv1dNaivePiS_S_ii_param_3,
	.param .u32 _Z11conv1dNaivePiS_S_ii_param_4
)
{
	.reg .pred 	%p<11>;
	.reg .b32 	%r<139>;
	.reg .b64 	%rd<31>;

	ld.param.u64 	%rd12, [_Z11conv1dNaivePiS_S_ii_param_0];
	ld.param.u64 	%rd13, [_Z11conv1dNaivePiS_S_ii_param_1];
	ld.param.u64 	%rd11, [_Z11conv1dNaivePiS_S_ii_param_2];
	ld.param.u32 	%r34, [_Z11conv1dNaivePiS_S_ii_param_3];
	ld.param.u32 	%r33, [_Z11conv1dNaivePiS_S_ii_param_4];
	cvta.to.global.u64 	%rd1, %rd13;
	cvta.to.global.u64 	%rd2, %rd12;
	mov.u32 	%r35, %ctaid.x;
	mov.u32 	%r36, %ntid.x;
	mul.lo.s32 	%r1, %r35, %r36;
	mov.u32 	%r2, %tid.x;
	add.s32 	%r3, %r1, %r2;
	sub.s32 	%r37, %r34, %r33;
	setp.gt.s32 	%p1, %r3, %r37;
	@%p1 bra 	$L__BB0_14;
	cvta.to.global.u64 	%rd14, %rd11;
	mul.wide.s32 	%rd15, %r3, 4;
	add.s64 	%rd3, %rd14, %rd15;
	mov.b32 	%r38, 0;
	st.global.u32 	[%rd3], %r38;
	setp.lt.s32 	%p2, %r33, 1;
	@%p2 bra 	$L__BB0_14;
	and.b32  	%r4, %r33, 15;
	setp.lt.u32 	%p3, %r33, 16;
	mov.b32 	%r130, 0;
	mov.u32 	%r133, %r130;
	@%p3 bra 	$L__BB0_5;
	and.b32  	%r133, %r33, 2147483632;
	neg.s32 	%r128, %r133;
	add.s64 	%rd4, %rd2, 32;
	add.s64 	%rd29, %rd1, 32;
	mov.b32 	%r130, 0;
	mov.u32 	%r127, %r3;
$L__BB0_4:
	.pragma "nounroll";
	mul.wide.s32 	%rd16, %r127, 4;
	add.s64 	%rd17, %rd4, %rd16;
	ld.global.u32 	%r41, [%rd17+-32];
	ld.global.u32 	%r42, [%rd29+-32];
	mad.lo.s32 	%r43, %r42, %r41, %r130;
	st.global.u32 	[%rd3], %r43;
	ld.global.u32 	%r44, [%rd17+-28];
	ld.global.u32 	%r45, [%rd29+-28];
	mad.lo.s32 	%r46, %r45, %r44, %r43;
	st.global.u32 	[%rd3], %r46;
	ld.global.u32 	%r47, [%rd17+-24];
	ld.global.u32 	%r48, [%rd29+-24];
	mad.lo.s32 	%r49, %r48, %r47, %r46;
	st.global.u32 	[%rd3], %r49;
	ld.global.u32 	%r50, [%rd17+-20];
	ld.global.u32 	%r51, [%rd29+-20];
	mad.lo.s32 	%r52, %r51, %r50, %r49;
	st.global.u32 	[%rd3], %r52;
	ld.global.u32 	%r53, [%rd17+-16];
	ld.global.u32 	%r54, [%rd29+-16];
	mad.lo.s32 	%r55, %r54, %r53, %r52;
	st.global.u32 	[%rd3], %r55;
	ld.global.u32 	%r56, [%rd17+-12];
	ld.global.u32 	%r57, [%rd29+-12];
	mad.lo.s32 	%r58, %r57, %r56, %r55;
	st.global.u32 	[%rd3], %r58;
	ld.global.u32 	%r59, [%rd17+-8];
	ld.global.u32 	%r60, [%rd29+-8];
	mad.lo.s32 	%r61, %r60, %r59, %r58;
	st.global.u32 	[%rd3], %r61;
	ld.global.u32 	%r62, [%rd17+-4];
	ld.global.u32 	%r63, [%rd29+-4];
	mad.lo.s32 	%r64, %r63, %r62, %r61;
	st.global.u32 	[%rd3], %r64;
	ld.global.u32 	%r65, [%rd17];
	ld.global.u32 	%r66, [%rd29];
	mad.lo.s32 	%r67, %r66, %r65, %r64;
	st.global.u32 	[%rd3], %r67;
	ld.global.u32 	%r68, [%rd17+4];
	ld.global.u32 	%r69, [%rd29+4];
	mad.lo.s32 	%r70, %r69, %r68, %r67;
	st.global.u32 	[%rd3], %r70;
	ld.global.u32 	%r71, [%rd17+8];
	ld.global.u32 	%r72, [%rd29+8];
	mad.lo.s32 	%r73, %r72, %r71, %r70;
	st.global.u32 	[%rd3], %r73;
	ld.global.u32 	%r74, [%rd17+12];
	ld.global.u32 	%r75, [%rd29+12];
	mad.lo.s32 	%r76, %r75, %r74, %r73;
	st.global.u32 	[%rd3], %r76;
	ld.global.u32 	%r77, [%rd17+16];
	ld.global.u32 	%r78, [%rd29+16];
	mad.lo.s32 	%r79, %r78, %r77, %r76;
	st.global.u32 	[%rd3], %r79;
	ld.global.u32 	%r80, [%rd17+20];
	ld.global.u32 	%r81, [%rd29+20];
	mad.lo.s32 	%r82, %r81, %r80, %r79;
	st.global.u32 	[%rd3], %r82;
	ld.global.u32 	%r83, [%rd17+24];
	ld.global.u32 	%r84, [%rd29+24];
	mad.lo.s32 	%r85, %r84, %r83, %r82;
	st.global.u32 	[%rd3], %r85;
	ld.global.u32 	%r86, [%rd17+28];
	ld.global.u32 	%r87, [%rd29+28];
	mad.lo.s32 	%r130, %r87, %r86, %r85;
	st.global.u32 	[%rd3], %r130;
	add.s32 	%r128, %r128, 16;
	add.s32 	%r127, %r127, 16;
	add.s64 	%rd29, %rd29, 64;
	setp.ne.s32 	%p4, %r128, 0;
	@%p4 bra 	$L__BB0_4;
$L__BB0_5:
	setp.eq.s32 	%p5, %r4, 0;
	@%p5 bra 	$L__BB0_14;
	and.b32  	%r15, %r33, 7;
	setp.lt.u32 	%p6, %r4, 8;
	@%p6 bra 	$L__BB0_8;
	add.s32 	%r88, %r133, %r3;
	mul.wide.s32 	%rd18, %r88, 4;
	add.s64 	%rd19, %rd2, %rd18;
	ld.global.u32 	%r89, [%rd19];
	mul.wide.u32 	%rd20, %r133, 4;
	add.s64 	%rd21, %rd1, %rd20;
	ld.global.u32 	%r90, [%rd21];
	mad.lo.s32 	%r91, %r90, %r89, %r130;
	st.global.u32 	[%rd3], %r91;
	ld.global.u32 	%r92, [%rd19+4];
	ld.global.u32 	%r93, [%rd21+4];
	mad.lo.s32 	%r94, %r93, %r92, %r91;
	st.global.u32 	[%rd3], %r94;
	ld.global.u32 	%r95, [%rd19+8];
	ld.global.u32 	%r96, [%rd21+8];
	mad.lo.s32 	%r97, %r96, %r95, %r94;
	st.global.u32 	[%rd3], %r97;
	ld.global.u32 	%r98, [%rd19+12];
	ld.global.u32 	%r99, [%rd21+12];
	mad.lo.s32 	%r100, %r99, %r98, %r97;
	st.global.u32 	[%rd3], %r100;
	ld.global.u32 	%r101, [%rd19+16];
	ld.global.u32 	%r102, [%rd21+16];
	mad.lo.s32 	%r103, %r102, %r101, %r100;
	st.global.u32 	[%rd3], %r103;
	ld.global.u32 	%r104, [%rd19+20];
	ld.global.u32 	%r105, [%rd21+20];
	mad.lo.s32 	%r106, %r105, %r104, %r103;
	st.global.u32 	[%rd3], %r106;
	ld.global.u32 	%r107, [%rd19+24];
	ld.global.u32 	%r108, [%rd21+24];
	mad.lo.s32 	%r109, %r108, %r107, %r106;
	st.global.u32 	[%rd3], %r109;
	ld.global.u32 	%r110, [%rd19+28];
	ld.global.u32 	%r111, [%rd21+28];
	mad.lo.s32 	%r130, %r111, %r110, %r109;
	st.global.u32 	[%rd3], %r130;
	add.s32 	%r133, %r133, 8;
$L__BB0_8:
	setp.eq.s32 	%p7, %r15, 0;
	@%p7 bra 	$L__BB0_14;
	and.b32  	%r20, %r33, 3;
	setp.lt.u32 	%p8, %r15, 4;
	@%p8 bra 	$L__BB0_11;
	add.s32 	%r112, %r133, %r3;
	mul.wide.s32 	%rd22, %r112, 4;
	add.s64 	%rd23, %rd2, %rd22;
	ld.global.u32 	%r113, [%rd23];
	mul.wide.u32 	%rd24, %r133, 4;
	add.s64 	%rd25, %rd1, %rd24;
	ld.global.u32 	%r114, [%rd25];
	mad.lo.s32 	%r115, %r114, %r113, %r130;
	st.global.u32 	[%rd3], %r115;
	ld.global.u32 	%r116, [%rd23+4];
	ld.global.u32 	%r117, [%rd25+4];
	mad.lo.s32 	%r118, %r117, %r116, %r115;
	st.global.u32 	[%rd3], %r118;
	ld.global.u32 	%r119, [%rd23+8];
	ld.global.u32 	%r120, [%rd25+8];
	mad.lo.s32 	%r121, %r120, %r119, %r118;
	st.global.u32 	[%rd3], %r121;
	ld.global.u32 	%r122, [%rd23+12];
	ld.global.u32 	%r123, [%rd25+12];
	mad.lo.s32 	%r130, %r123, %r122, %r121;
	st.global.u32 	[%rd3], %r130;
	add.s32 	%r133, %r133, 4;
$L__BB0_11:
	setp.eq.s32 	%p9, %r20, 0;
	@%p9 bra 	$L__BB0_14;
	mul.wide.u32 	%rd26, %r133, 4;
	add.s64 	%rd30, %rd1, %rd26;
	add.s32 	%r124, %r2, %r133;
	add.s32 	%r137, %r124, %r1;
	neg.s32 	%r136, %r20;
$L__BB0_13:
	.pragma "nounroll";
	mul.wide.s32 	%rd27, %r137, 4;
	add.s64 	%rd28, %rd2, %rd27;
	ld.global.u32 	%r125, [%rd28];
	ld.global.u32 	%r126, [%rd30];
	mad.lo.s32 	%r130, %r126, %r125, %r130;
	st.global.u32 	[%rd3], %r130;
	add.s64 	%rd30, %rd30, 4;
	add.s32 	%r137, %r137, 1;
	add.s32 	%r136, %r136, 1;
	setp.ne.s32 	%p10, %r136, 0;
	@%p10 bra 	$L__BB0_13;
$L__BB0_14:
	ret;

}


// ===== COMPILED SASS (sm_100) =====

	.target	sm_100

	.elftype	@"ET_EXEC"


//--------------------- .note.nv.tkinfo           --------------------------
	.section	.note.nv.tkinfo,"",@"SHT_NOTE"
	.sectionflags	@"SHF_NOTE_NV_TKINFO"
	.tkinfo
        /*0018*/ 	.word	0x00000002
        /*0030*/ 	.string	""
        /*0030*/ 	.string	"ptxas"
        /*0030*/ 	.string	"Cuda compilation tools, release 13.0, V13.0.88"
        /*0030*/ 	.string	"Build cuda_13.0.r13.0/compiler.36424714_0"
        /*0030*/ 	.string	"-arch sm_100 -m 64 "



//--------------------- .note.nv.cuinfo           --------------------------
	.section	.note.nv.cuinfo,"",@"SHT_NOTE"
	.sectionflags	@"SHF_NOTE_NV_CUINFO"
        /*0018*/ 	.short	0x0002
        /*001a*/ 	.short	0x0064
        /*001c*/ 	.short	0x0082
	.zero		2


//--------------------- .nv.info                  --------------------------
	.section	.nv.info,"",@"SHT_CUDA_INFO"
	.align	4


	//----- nvinfo : EIATTR_REGCOUNT
	.align		4
        /*0000*/ 	.byte	0x04, 0x2f
        /*0002*/ 	.short	(.L_1 - .L_0)
	.align		4
.L_0:
        /*0004*/ 	.word	index@(_Z11conv1dNaivePiS_S_ii)
        /*0008*/ 	.word	0x00000016


	//----- nvinfo : EIATTR_FRAME_SIZE
	.align		4
.L_1:
        /*000c*/ 	.byte	0x04, 0x11
        /*000e*/ 	.short	(.L_3 - .L_2)
	.align		4
.L_2:
        /*0010*/ 	.word	index@(_Z11conv1dNaivePiS_S_ii)
        /*0014*/ 	.word	0x00000000


	//----- nvinfo : EIATTR_MIN_STACK_SIZE
	.align		4
.L_3:
        /*0018*/ 	.byte	0x04, 0x12
        /*001a*/ 	.short	(.L_5 - .L_4)
	.align		4
.L_4:
        /*001c*/ 	.word	index@(_Z11conv1dNaivePiS_S_ii)
        /*0020*/ 	.word	0x00000000
.L_5:


//--------------------- .nv.compat                --------------------------
	.section	.nv.compat,"",@"SHT_CUDA_COMPAT_INFO"
	.align	4
        /*0000*/ 	.byte	0x02, 0x09, 0x00, 0x00, 0x02, 0x02, 0x01, 0x00, 0x02, 0x05, 0x05, 0x00, 0x03, 0x07, 0x01, 0x01
        /*0010*/ 	.byte	0x02, 0x03, 0x00, 0x00, 0x02, 0x06, 0x01, 0x00, 0x04, 0x0b, 0x08, 0x00, 0x09, 0x00, 0x00, 0x00
        /*0020*/ 	.byte	0x00, 0x00, 0x00, 0x00


//--------------------- .nv.info._Z11conv1dNaivePiS_S_ii --------------------------
	.section	.nv.info._Z11conv1dNaivePiS_S_ii,"",@"SHT_CUDA_INFO"
	.sectionflags	@""
	.align	4


	//----- nvinfo : EIATTR_CUDA_API_VERSION
	.align		4
        /*0000*/ 	.byte	0x04, 0x37
        /*0002*/ 	.short	(.L_7 - .L_6)
.L_6:
        /*0004*/ 	.word	0x00000082


	//----- nvinfo : EIATTR_KPARAM_INFO
	.align		4
.L_7:
        /*0008*/ 	.byte	0x04, 0x17
        /*000a*/ 	.short	(.L_9 - .L_8)
.L_8:
        /*000c*/ 	.word	0x00000000
        /*0010*/ 	.short	0x0004
        /*0012*/ 	.short	0x001c
        /*0014*/ 	.byte	0x00, 0xf0, 0x11, 0x00


	//----- nvinfo : EIATTR_KPARAM_INFO
	.align		4
.L_9:
        /*0018*/ 	.byte	0x04, 0x17
        /*001a*/ 	.short	(.L_11 - .L_10)
.L_10:
        /*001c*/ 	.word	0x00000000
        /*0020*/ 	.short	0x0003
        /*0022*/ 	.short	0x0018
        /*0024*/ 	.byte	0x00, 0xf0, 0x11, 0x00


	//----- nvinfo : EIATTR_KPARAM_INFO
	.align		4
.L_11:
        /*0028*/ 	.byte	0x04, 0x17
        /*002a*/ 	.short	(.L_13 - .L_12)
.L_12:
        /*002c*/ 	.word	0x00000000
        /*0030*/ 	.short	0x0002
        /*0032*/ 	.short	0x0010
        /*0034*/ 	.byte	0x00, 0xf5, 0x21, 0x00


	//----- nvinfo : EIATTR_KPARAM_INFO
	.align		4
.L_13:
        /*0038*/ 	.byte	0x04, 0x17
        /*003a*/ 	.short	(.L_15 - .L_14)
.L_14:
        /*003c*/ 	.word	0x00000000
        /*0040*/ 	.short	0x0001
        /*0042*/ 	.short	0x0008
        /*0044*/ 	.byte	0x00, 0xf5, 0x21, 0x00


	//----- nvinfo : EIATTR_KPARAM_INFO
	.align		4
.L_15:
        /*0048*/ 	.byte	0x04, 0x17
        /*004a*/ 	.short	(.L_17 - .L_16)
.L_16:
        /*004c*/ 	.word	0x00000000
        /*0050*/ 	.short	0x0000
        /*0052*/ 	.short	0x0000
        /*0054*/ 	.byte	0x00, 0xf5, 0x21, 0x00


	//----- nvinfo : EIATTR_SPARSE_MMA_MASK
	.align		4
.L_17:
        /*0058*/ 	.byte	0x03, 0x50
        /*005a*/ 	.short	0x0000


	//----- nvinfo : EIATTR_MAXREG_COUNT
	.align		4
        /*005c*/ 	.byte	0x03, 0x1b
        /*005e*/ 	.short	0x00ff


	//----- nvinfo : EIATTR_MERCURY_ISA_VERSION
	.align		4
        /*0060*/ 	.byte	0x03, 0x5f
        /*0062*/ 	.short	0x0101


	//----- nvinfo : EIATTR_VRC_CTA_INIT_COUNT
	.align		4
        /*0064*/ 	.byte	0x02, 0x4a
	.zero		1
	.zero		1


	//----- nvinfo : EIATTR_EXIT_INSTR_OFFSETS
	.align		4
        /*0068*/ 	.byte	0x04, 0x1c
        /*006a*/ 	.short	(.L_19 - .L_18)


	//   ....[0]....
.L_18:
        /*006c*/ 	.word	0x00000090


	//   ....[1]....
        /*0070*/ 	.word	0x000000f0


	//   ....[2]....
        /*0074*/ 	.word	0x000006c0


	//   ....[3]....
        /*0078*/ 	.word	0x00000970


	//   ....[4]....
        /*007c*/ 	.word	0x00000b20


	//   ....[5]....
        /*0080*/ 	.word	0x00000c30


	//----- nvinfo : EIATTR_CBANK_PARAM_SIZE
	.align		4
.L_19:
        /*0084*/ 	.byte	0x03, 0x19
        /*0086*/ 	.short	0x0020


	//----- nvinfo : EIATTR_PARAM_CBANK
	.align		4
        /*0088*/ 	.byte	0x04, 0x0a
        /*008a*/ 	.short	(.L_21 - .L_20)
	.align		4
.L_20:
        /*008c*/ 	.word	index@(.nv.constant0._Z11conv1dNaivePiS_S_ii)
        /*0090*/ 	.short	0x0380
        /*0092*/ 	.short	0x0020


	//----- nvinfo : EIATTR_SW_WAR
	.align		4
.L_21:
        /*0094*/ 	.byte	0x04, 0x36
        /*0096*/ 	.short	(.L_23 - .L_22)
.L_22:
        /*0098*/ 	.word	0x00000008
.L_23:


//--------------------- .nv.callgraph             --------------------------
	.section	.nv.callgraph,"",@"SHT_CUDA_CALLGRAPH"
	.align	4
	.sectionentsize	8
	.align		4
        /*0000*/ 	.word	0x00000000
	.align		4
        /*0004*/ 	.word	0xffffffff
	.align		4
        /*0008*/ 	.word	0x00000000
	.align		4
        /*000c*/ 	.word	0xfffffffe
	.align		4
        /*0010*/ 	.word	0x00000000
	.align		4
        /*0014*/ 	.word	0xfffffffd
	.align		4
        /*0018*/ 	.word	0x00000000
	.align		4
        /*001c*/ 	.word	0xfffffffc


//--------------------- .text._Z11conv1dNaivePiS_S_ii --------------------------
	.section	.text._Z11conv1dNaivePiS_S_ii,"ax",@progbits
	.align	128
        .global         _Z11conv1dNaivePiS_S_ii
        .type           _Z11conv1dNaivePiS_S_ii,@function
        .size           _Z11conv1dNaivePiS_S_ii,(.L_x_6 - _Z11conv1dNaivePiS_S_ii)
        .other          _Z11conv1dNaivePiS_S_ii,@"STO_CUDA_ENTRY STV_DEFAULT"
_Z11conv1dNaivePiS_S_ii:
.text._Z11conv1dNaivePiS_S_ii:
[----:B------:R-:W-:Y:S01]  /*0000*/  LDC R1, c[0x0][0x37c] ;  /* 0x0000df00ff017b82 */ /* 0x000fe20000000800 */
[----:B------:R-:W0:Y:S07]  /*0010*/  S2R R0, SR_TID.X ;  /* 0x0000000000007919 */ /* 0x000e2e0000002100 */
[----:B------:R-:W1:Y:S01]  /*0020*/  S2UR UR4, SR_CTAID.X ;  /* 0x00000000000479c3 */ /* 0x000e620000002500 */
[----:B------:R-:W1:Y:S07]  /*0030*/  LDCU UR5, c[0x0][0x360] ;  /* 0x00006c00ff0577ac */ /* 0x000e6e0008000800 */
[----:B------:R-:W2:Y:S01]  /*0040*/  LDC.64 R6, c[0x0][0x398] ;  /* 0x0000e600ff067b82 */ /* 0x000ea20000000a00 */
[----:B-1----:R-:W-:-:S06]  /*0050*/  UIMAD UR4, UR4, UR5, URZ ;  /* 0x00000005040472a4 */ /* 0x002fcc000f8e02ff */
[----:B0-----:R-:W-:Y:S02]  /*0060*/  IADD3 R4, PT, PT, R0, UR4, RZ ;  /* 0x0000000400047c10 */ /* 0x001fe4000fffe0ff */
[----:B--2---:R-:W-:-:S04]  /*0070*/  IADD3 R3, PT, PT, R6, -R7, RZ ;  /* 0x8000000706037210 */ /* 0x004fc80007ffe0ff */
[----:B------:R-:W-:-:S13]  /*0080*/  ISETP.GT.AND P0, PT, R4, R3, PT ;  /* 0x000000030400720c */ /* 0x000fda0003f04270 */
[----:B------:R-:W-:Y:S05]  /*0090*/  @P0 EXIT ;  /* 0x000000000000094d */ /* 0x000fea0003800000 */
[----:B------:R-:W0:Y:S01]  /*00a0*/  LDC.64 R2, c[0x0][0x390] ;  /* 0x0000e400ff027b82 */ /* 0x000e220000000a00 */
[----:B------:R-:W1:Y:S01]  /*00b0*/  LDCU.64 UR12, c[0x0][0x358] ;  /* 0x00006b00ff0c77ac */ /* 0x000e620008000a00 */
[----:B------:R-:W-:Y:S01]  /*00c0*/  ISETP.GE.AND P0, PT, R7, 0x1, PT ;  /* 0x000000010700780c */ /* 0x000fe20003f06270 */
[----:B0-----:R-:W-:-:S05]  /*00d0*/  IMAD.WIDE R2, R4, 0x4, R2 ;  /* 0x0000000404027825 */ /* 0x001fca00078e0202 */
[----:B-1----:R0:W-:Y:S07]  /*00e0*/  STG.E desc[UR12][R2.64], RZ ;  /* 0x000000ff02007986 */ /* 0x0021ee000c10190c */
[----:B------:R-:W-:Y:S05]  /*00f0*/  @!P0 EXIT ;  /* 0x000000000000894d */ /* 0x000fea0003800000 */
[C---:B------:R-:W-:Y:S01]  /*0100*/  ISETP.GE.U32.AND P1, PT, R7.reuse, 0x10, PT ;  /* 0x000000100700780c */ /* 0x040fe20003f26070 */
[----:B------:R-:W-:Y:S01]  /*0110*/  HFMA2 R5, -RZ, RZ, 0, 0 ;  /* 0x00000000ff057431 */ /* 0x000fe200000001ff */
[----:B------:R-:W-:Y:S02]  /*0120*/  LOP3.LUT R18, R7, 0xf, RZ, 0xc0, !PT ;  /* 0x0000000f07127812 */ /* 0x000fe400078ec0ff */
[----:B------:R-:W-:Y:S02]  /*0130*/  MOV R9, RZ ;  /* 0x000000ff00097202 */ /* 0x000fe40000000f00 */
[----:B------:R-:W-:-:S07]  /*0140*/  ISETP.NE.AND P0, PT, R18, RZ, PT ;  /* 0x000000ff1200720c */ /* 0x000fce0003f05270 */
[----:B------:R-:W-:Y:S06]  /*0150*/  @!P1 BRA `(.L_x_0) ;  /* 0x0000000400589947 */ /* 0x000fec0003800000 */
[----:B------:R-:W1:Y:S01]  /*0160*/  LDCU.128 UR8, c[0x0][0x380] ;  /* 0x00007000ff0877ac */ /* 0x000e620008000c00 */
[----:B------:R-:W-:Y:S02]  /*0170*/  LOP3.LUT R9, R7, 0x7ffffff0, RZ, 0xc0, !PT ;  /* 0x7ffffff007097812 */ /* 0x000fe400078ec0ff */
[----:B------:R-:W-:Y:S02]  /*0180*/  MOV R5, RZ ;  /* 0x000000ff00057202 */ /* 0x000fe40000000f00 */
[----:B------:R-:W-:Y:S02]  /*0190*/  MOV R8, R4 ;  /* 0x0000000400087202 */ /* 0x000fe40000000f00 */
[----:B------:R-:W-:Y:S01]  /*01a0*/  IADD3 R6, PT, PT, -R9, RZ, RZ ;  /* 0x000000ff09067210 */ /* 0x000fe20007ffe1ff */
[----:B-1----:R-:W-:Y:S02]  /*01b0*/  UIADD3 UR5, UP1, UPT, UR10, 0x20, URZ ;  /* 0x000000200a057890 */ /* 0x002fe4000ff3e0ff */
[----:B------:R-:W-:-:S02]  /*01c0*/  UIADD3 UR7, UP0, UPT, UR8, 0x20, URZ ;  /* 0x0000002008077890 */ /* 0x000fc4000ff1e0ff */
[----:B------:R-:W-:Y:S02]  /*01d0*/  UIADD3.X UR6, UPT, UPT, URZ, UR11, URZ, UP1, !UPT ;  /* 0x0000000bff067290 */ /* 0x000fe40008ffe4ff */
[----:B------:R-:W-:Y:S01]  /*01e0*/  MOV R14, UR5 ;  /* 0x00000005000e7c02 */ /* 0x000fe20008000f00 */
[----:B------:R-:W-:-:S03]  /*01f0*/  UIADD3.X UR8, UPT, UPT, URZ, UR9, URZ, UP0, !UPT ;  /* 0x00000009ff087290 */ /* 0x000fc600087fe4ff */
[----:B------:R-:W-:-:S09]  /*0200*/  MOV R15, UR6 ;  /* 0x00000006000f7c02 */ /* 0x000fd20008000f00 */
.L_x_1:
[----:B------:R-:W-:Y:S01]  /*0210*/  MOV R12, UR7 ;  /* 0x00000007000c7c02 */ /* 0x000fe20008000f00 */
[----:B------:R-:W-:Y:S01]  /*0220*/  IMAD.MOV.U32 R10, RZ, RZ, R14 ;  /* 0x000000ffff0a7224 */ /* 0x000fe200078e000e */
[----:B------:R-:W-:Y:S02]  /*0230*/  MOV R13, UR8 ;  /* 0x00000008000d7c02 */ /* 0x000fe40008000f00 */
[----:B------:R-:W-:Y:S01]  /*0240*/  MOV R11, R15 ;  /* 0x0000000f000b7202 */ /* 0x000fe20000000f00 */
[----:B------:R-:W-:-:S04]  /*0250*/  IMAD.WIDE R12, R8, 0x4, R12 ;  /* 0x00000004080c7825 */ /* 0x000fc800078e020c */
[----:B------:R-:W2:Y:S04]  /*0260*/  LDG.E R15, desc[UR12][R10.64+-0x20] ;  /* 0xffffe00c0a0f7981 */ /* 0x000ea8000c1e1900 */
[----:B------:R-:W2:Y:S02]  /*0270*/  LDG.E R14, desc[UR12][R12.64+-0x20] ;  /* 0xffffe00c0c0e7981 */ /* 0x000ea4000c1e1900 */
[----:B--2---:R-:W-:-:S05]  /*0280*/  IMAD R15, R14, R15, R5 ;  /* 0x0000000f0e0f7224 */ /* 0x004fca00078e0205 */
[----:B------:R1:W-:Y:S04]  /*0290*/  STG.E desc[UR12][R2.64], R15 ;  /* 0x0000000f02007986 */ /* 0x0003e8000c10190c */
[----:B------:R-:W2:Y:S04]  /*02a0*/  LDG.E R14, desc[UR12][R12.64+-0x1c] ;  /* 0xffffe40c0c0e7981 */ /* 0x000ea8000c1e1900 */
[----:B----4-:R-:W2:Y:S02]  /*02b0*/  LDG.E R5, desc[UR12][R10.64+-0x1c] ;  /* 0xffffe40c0a057981 */ /* 0x010ea4000c1e1900 */
[----:B--2---:R-:W-:-:S05]  /*02c0*/  IMAD R5, R14, R5, R15 ;  /* 0x000000050e057224 */ /* 0x004fca00078e020f */
[----:B------:R2:W-:Y:S04]  /*02d0*/  STG.E desc[UR12][R2.64], R5 ;  /* 0x0000000502007986 */ /* 0x0005e8000c10190c */
[----:B------:R-:W3:Y:S04]  /*02e0*/  LDG.E R14, desc[UR12][R12.64+-0x18] ;  /* 0xffffe80c0c0e7981 */ /* 0x000ee8000c1e1900 */
[----:B------:R-:W3:Y:S02]  /*02f0*/  LDG.E R16, desc[UR12][R10.64+-0x18] ;  /* 0xffffe80c0a107981 */ /* 0x000ee4000c1e1900 */
[----:B---3--:R-:W-:-:S05]  /*0300*/  IMAD R17, R14, R16, R5 ;  /* 0x000000100e117224 */ /* 0x008fca00078e0205 */
[----:B------:R3:W-:Y:S04]  /*0310*/  STG.E desc[UR12][R2.64], R17 ;  /* 0x0000001102007986 */ /* 0x0007e8000c10190c */
[----:B------:R-:W1:Y:S04]  /*0320*/  LDG.E R14, desc[UR12][R12.64+-0x14] ;  /* 0xffffec0c0c0e7981 */ /* 0x000e68000c1e1900 */
[----:B------:R-:W1:Y:S02]  /*0330*/  LDG.E R16, desc[UR12][R10.64+-0x14] ;  /* 0xffffec0c0a107981 */ /* 0x000e64000c1e1900 */
[----:B-1----:R-:W-:-:S05]  /*0340*/  IMAD R15, R14, R16, R17 ;  /* 0x000000100e0f7224 */ /* 0x002fca00078e0211 */
[----:B------:R1:W-:Y:S04]  /*0350*/  STG.E desc[UR12][R2.64], R15 ;  /* 0x0000000f02007986 */ /* 0x0003e8000c10190c */
[----:B------:R-:W2:Y:S04]  /*0360*/  LDG.E R14, desc[UR12][R12.64+-0x10] ;  /* 0xfffff00c0c0e7981 */ /* 0x000ea8000c1e1900 */
[----:B------:R-:W2:Y:S02]  /*0370*/  LDG.E R16, desc[UR12][R10.64+-0x10] ;  /* 0xfffff00c0a107981 */ /* 0x000ea4000c1e1900 */
        /* <DEDUP_REMOVED lines=34> */
[----:B------:R-:W4:Y:S04]  /*05a0*/  LDG.E R14, desc[UR12][R12.64+0x14] ;  /* 0x0000140c0c0e7981 */ /* 0x000f28000c1e1900 */
[----:B------:R-:W4:Y:S02]  /*05b0*/  LDG.E R16, desc[UR12][R10.64+0x14] ;  /* 0x0000140c0a107981 */ /* 0x000f24000c1e1900 */
[----:B----4-:R-:W-:-:S05]  /*05c0*/  IMAD R19, R14, R16, R15 ;  /* 0x000000100e137224 */ /* 0x010fca00078e020f */
[----:B------:R4:W-:Y:S04]  /*05d0*/  STG.E desc[UR12][R2.64], R19 ;  /* 0x0000001302007986 */ /* 0x0009e8000c10190c */
[----:B------:R-:W3:Y:S04]  /*05e0*/  LDG.E R14, desc[UR12][R12.64+0x18] ;  /* 0x0000180c0c0e7981 */ /* 0x000ee8000c1e1900 */
[----:B--2---:R-:W3:Y:S01]  /*05f0*/  LDG.E R5, desc[UR12][R10.64+0x18] ;  /* 0x0000180c0a057981 */ /* 0x004ee2000c1e1900 */
[----:B------:R-:W-:Y:S01]  /*0600*/  IADD3 R6, PT, PT, R6, 0x10, RZ ;  /* 0x0000001006067810 */ /* 0x000fe20007ffe0ff */
[----:B---3--:R-:W-:-:S05]  /*0610*/  IMAD R17, R14, R5, R19 ;  /* 0x000000050e117224 */ /* 0x008fca00078e0213 */
[----:B------:R4:W-:Y:S04]  /*0620*/  STG.E desc[UR12][R2.64], R17 ;  /* 0x0000001102007986 */ /* 0x0009e8000c10190c */
[----:B------:R-:W2:Y:S04]  /*0630*/  LDG.E R14, desc[UR12][R12.64+0x1c] ;  /* 0x00001c0c0c0e7981 */ /* 0x000ea8000c1e1900 */
[----:B------:R-:W2:Y:S01]  /*0640*/  LDG.E R5, desc[UR12][R10.64+0x1c] ;  /* 0x00001c0c0a057981 */ /* 0x000ea2000c1e1900 */
[----:B------:R-:W-:Y:S02]  /*0650*/  ISETP.NE.AND P1, PT, R6, RZ, PT ;  /* 0x000000ff0600720c */ /* 0x000fe40003f25270 */
[----:B------:R-:W-:Y:S01]  /*0660*/  IADD3 R8, PT, PT, R8, 0x10, RZ ;  /* 0x0000001008087810 */ /* 0x000fe20007ffe0ff */
[----:B--2---:R-:W-:Y:S01]  /*0670*/  IMAD R5, R14, R5, R17 ;  /* 0x000000050e057224 */ /* 0x004fe200078e0211 */
[----:B------:R-:W-:-:S04]  /*0680*/  IADD3 R14, P2, PT, R10, 0x40, RZ ;  /* 0x000000400a0e7810 */ /* 0x000fc80007f5e0ff */
[----:B------:R4:W-:Y:S01]  /*0690*/  STG.E desc[UR12][R2.64], R5 ;  /* 0x0000000502007986 */ /* 0x0009e2000c10190c */
[----:B-1----:R-:W-:-:S04]  /*06a0*/  IADD3.X R15, PT, PT, RZ, R11, RZ, P2, !PT ;  /* 0x0000000bff0f7210 */ /* 0x002fc800017fe4ff */
[----:B------:R-:W-:Y:S05]  /*06b0*/  @P1 BRA `(.L_x_1) ;  /* 0xfffffff800d41947 */ /* 0x000fea000383ffff */
.L_x_0:
[----:B------:R-:W-:Y:S05]  /*06c0*/  @!P0 EXIT ;  /* 0x000000000000894d */ /* 0x000fea0003800000 */
[----:B------:R-:W-:Y:S02]  /*06d0*/  ISETP.GE.U32.AND P0, PT, R18, 0x8, PT ;  /* 0x000000081200780c */ /* 0x000fe40003f06070 */
[----:B------:R-:W-:-:S04]  /*06e0*/  LOP3.LUT R14, R7, 0x7, RZ, 0xc0, !PT ;  /* 0x00000007070e7812 */ /* 0x000fc800078ec0ff */
[----:B------:R-:W-:-:S07]  /*06f0*/  ISETP.NE.AND P1, PT, R14, RZ, PT ;  /* 0x000000ff0e00720c */ /* 0x000fce0003f25270 */
[----:B------:R-:W-:Y:S06]  /*0700*/  @!P0 BRA `(.L_x_2) ;  /* 0x0000000000988947 */ /* 0x000fec0003800000 */
[----:B------:R-:W1:Y:S01]  /*0710*/  LDC.64 R10, c[0x0][0x380] ;  /* 0x0000e000ff0a7b82 */ /* 0x000e620000000a00 */
[----:B------:R-:W-:-:S07]  /*0720*/  IADD3 R15, PT, PT, R4, R9, RZ ;  /* 0x00000009040f7210 */ /* 0x000fce0007ffe0ff */
[----:B------:R-:W2:Y:S01]  /*0730*/  LDC.64 R12, c[0x0][0x388] ;  /* 0x0000e200ff0c7b82 */ /* 0x000ea20000000a00 */
[----:B-1----:R-:W-:-:S05]  /*0740*/  IMAD.WIDE R10, R15, 0x4, R10 ;  /* 0x000000040f0a7825 */ /* 0x002fca00078e020a */
[----:B------:R-:W4:Y:S01]  /*0750*/  LDG.E R6, desc[UR12][R10.64] ;  /* 0x0000000c0a067981 */ /* 0x000f22000c1e1900 */
[----:B--2---:R-:W-:-:S05]  /*0760*/  IMAD.WIDE.U32 R12, R9, 0x4, R12 ;  /* 0x00000004090c7825 */ /* 0x004fca00078e000c */
[----:B------:R-:W4:Y:S02]  /*0770*/  LDG.E R8, desc[UR12][R12.64] ;  /* 0x0000000c0c087981 */ /* 0x000f24000c1e1900 */
[----:B----4-:R-:W-:-:S05]  /*0780*/  IMAD R5, R6, R8, R5 ;  /* 0x0000000806057224 */ /* 0x010fca00078e0205 */
        /* <DEDUP_REMOVED lines=21> */
[----:B------:R-:W3:Y:S04]  /*08e0*/  LDG.E R6, desc[UR12][R10.64+0x18] ;  /* 0x0000180c0a067981 */ /* 0x000ee8000c1e1900 */
[----:B------:R-:W3:Y:S02]  /*08f0*/  LDG.E R8, desc[UR12][R12.64+0x18] ;  /* 0x0000180c0c087981 */ /* 0x000ee4000c1e1900 */
[----:B---3--:R-:W-:-:S05]  /*0900*/  IMAD R19, R6, R8, R17 ;  /* 0x0000000806137224 */ /* 0x008fca00078e0211 */
[----:B------:R2:W-:Y:S04]  /*0910*/  STG.E desc[UR12][R2.64], R19 ;  /* 0x0000001302007986 */ /* 0x0005e8000c10190c */
[----:B------:R-:W3:Y:S04]  /*0920*/  LDG.E R6, desc[UR12][R10.64+0x1c] ;  /* 0x00001c0c0a067981 */ /* 0x000ee8000c1e1900 */
[----:B-1----:R-:W3:Y:S01]  /*0930*/  LDG.E R5, desc[UR12][R12.64+0x1c] ;  /* 0x00001c0c0c057981 */ /* 0x002ee2000c1e1900 */
[----:B------:R-:W-:Y:S02]  /*0940*/  VIADD R9, R9, 0x8 ;  /* 0x0000000809097836 */ /* 0x000fe40000000000 */
[----:B---3--:R-:W-:-:S05]  /*0950*/  IMAD R5, R6, R5, R19 ;  /* 0x0000000506057224 */ /* 0x008fca00078e0213 */
[----:B------:R2:W-:Y:S02]  /*0960*/  STG.E desc[UR12][R2.64], R5 ;  /* 0x0000000502007986 */ /* 0x0005e4000c10190c */
.L_x_2:
[----:B------:R-:W-:Y:S05]  /*0970*/  @!P1 EXIT ;  /* 0x000000000000994d */ /* 0x000fea0003800000 */
[----:B------:R-:W-:Y:S02]  /*0980*/  ISETP.GE.U32.AND P0, PT, R14, 0x4, PT ;  /* 0x000000040e00780c */ /* 0x000fe40003f06070 */
[----:B------:R-:W-:-:S04]  /*0990*/  LOP3.LUT R8, R7, 0x3, RZ, 0xc0, !PT ;  /* 0x0000000307087812 */ /* 0x000fc800078ec0ff */
[----:B------:R-:W-:-:S07]  /*09a0*/  ISETP.NE.AND P1, PT, R8, RZ, PT ;  /* 0x000000ff0800720c */ /* 0x000fce0003f25270 */
[----:B------:R-:W-:Y:S06]  /*09b0*/  @!P0 BRA `(.L_x_3) ;  /* 0x0000000000588947 */ /* 0x000fec0003800000 */
[----:B------:R-:W1:Y:S01]  /*09c0*/  LDC.64 R6, c[0x0][0x380] ;  /* 0x0000e000ff067b82 */ /* 0x000e620000000a00 */
[----:B------:R-:W-:-:S07]  /*09d0*/  IADD3 R13, PT, PT, R4, R9, RZ ;  /* 0x00000009040d7210 */ /* 0x000fce0007ffe0ff */
[----:B------:R-:W3:Y:S01]  /*09e0*/  LDC.64 R10, c[0x0][0x388] ;  /* 0x0000e200ff0a7b82 */ /* 0x000ee20000000a00 */
[----:B-1----:R-:W-:-:S05]  /*09f0*/  IMAD.WIDE R6, R13, 0x4, R6 ;  /* 0x000000040d067825 */ /* 0x002fca00078e0206 */
[----:B------:R-:W2:Y:S01]  /*0a00*/  LDG.E R4, desc[UR12][R6.64] ;  /* 0x0000000c06047981 */ /* 0x000ea2000c1e1900 */
[----:B---3--:R-:W-:-:S05]  /*0a10*/  IMAD.WIDE.U32 R10, R9, 0x4, R10 ;  /* 0x00000004090a7825 */ /* 0x008fca00078e000a */
[----:B------:R-:W2:Y:S02]  /*0a20*/  LDG.E R12, desc[UR12][R10.64] ;  /* 0x0000000c0a0c7981 */ /* 0x000ea4000c1e1900 */
[----:B--2-4-:R-:W-:-:S05]  /*0a30*/  IMAD R5, R4, R12, R5 ;  /* 0x0000000c04057224 */ /* 0x014fca00078e0205 */
[----:B------:R1:W-:Y:S04]  /*0a40*/  STG.E desc[UR12][R2.64], R5 ;  /* 0x0000000502007986 */ /* 0x0003e8000c10190c */
[----:B------:R-:W2:Y:S04]  /*0a50*/  LDG.E R4, desc[UR12][R6.64+0x4] ;  /* 0x0000040c06047981 */ /* 0x000ea8000c1e1900 */
[----:B------:R-:W2:Y:S02]  /*0a60*/  LDG.E R12, desc[UR12][R10.64+0x4] ;  /* 0x0000040c0a0c7981 */ /* 0x000ea4000c1e1900 */
[----:B--2---:R-:W-:-:S05]  /*0a70*/  IMAD R13, R4, R12, R5 ;  /* 0x0000000c040d7224 */ /* 0x004fca00078e0205 */
[----:B------:R3:W-:Y:S04]  /*0a80*/  STG.E desc[UR12][R2.64], R13 ;  /* 0x0000000d02007986 */ /* 0x0007e8000c10190c */
[----:B------:R-:W2:Y:S04]  /*0a90*/  LDG.E R4, desc[UR12][R6.64+0x8] ;  /* 0x0000080c06047981 */ /* 0x000ea8000c1e1900 */
[----:B------:R-:W2:Y:S02]  /*0aa0*/  LDG.E R12, desc[UR12][R10.64+0x8] ;  /* 0x0000080c0a0c7981 */ /* 0x000ea4000c1e1900 */
[----:B--2---:R-:W-:-:S05]  /*0ab0*/  IMAD R15, R4, R12, R13 ;  /* 0x0000000c040f7224 */ /* 0x004fca00078e020d */
[----:B------:R3:W-:Y:S04]  /*0ac0*/  STG.E desc[UR12][R2.64], R15 ;  /* 0x0000000f02007986 */ /* 0x0007e8000c10190c */
[----:B------:R-:W1:Y:S04]  /*0ad0*/  LDG.E R4, desc[UR12][R6.64+0xc] ;  /* 0x00000c0c06047981 */ /* 0x000e68000c1e1900 */
[----:B------:R-:W1:Y:S01]  /*0ae0*/  LDG.E R12, desc[UR12][R10.64+0xc] ;  /* 0x00000c0c0a0c7981 */ /* 0x000e62000c1e1900 */
[----:B------:R-:W-:Y:S01]  /*0af0*/  IADD3 R9, PT, PT, R9, 0x4, RZ ;  /* 0x0000000409097810 */ /* 0x000fe20007ffe0ff */
[----:B-1----:R-:W-:-:S05]  /*0b00*/  IMAD R5, R4, R12, R15 ;  /* 0x0000000c04057224 */ /* 0x002fca00078e020f */
[----:B------:R3:W-:Y:S02]  /*0b10*/  STG.E desc[UR12][R2.64], R5 ;  /* 0x0000000502007986 */ /* 0x0007e4000c10190c */
.L_x_3:
[----:B------:R-:W-:Y:S05]  /*0b20*/  @!P1 EXIT ;  /* 0x000000000000994d */ /* 0x000fea0003800000 */
[----:B------:R-:W1:Y:S01]  /*0b30*/  LDC.64 R10, c[0x0][0x388] ;  /* 0x0000e200ff0a7b82 */ /* 0x000e620000000a00 */
[----:B---3--:R-:W-:Y:S02]  /*0b40*/  IADD3 R13, PT, PT, R0, UR4, R9 ;  /* 0x00000004000d7c10 */ /* 0x008fe4000fffe009 */
[----:B------:R-:W-:-:S05]  /*0b50*/  IADD3 R0, PT, PT, -R8, RZ, RZ ;  /* 0x000000ff08007210 */ /* 0x000fca0007ffe1ff */
[----:B------:R-:W3:Y:S01]  /*0b60*/  LDC.64 R6, c[0x0][0x380] ;  /* 0x0000e000ff067b82 */ /* 0x000ee20000000a00 */
[----:B-1----:R-:W-:-:S07]  /*0b70*/  IMAD.WIDE.U32 R10, R9, 0x4, R10 ;  /* 0x00000004090a7825 */ /* 0x002fce00078e000a */
.L_x_4:
[----:B---3--:R-:W-:Y:S01]  /*0b80*/  IMAD.WIDE R8, R13, 0x4, R6 ;  /* 0x000000040d087825 */ /* 0x008fe200078e0206 */
[----:B-1----:R1:W2:Y:S05]  /*0b90*/  LDG.E R4, desc[UR12][R10.64] ;  /* 0x0000000c0a047981 */ /* 0x0022aa000c1e1900 */
[----:B------:R-:W2:Y:S01]  /*0ba0*/  LDG.E R8, desc[UR12][R8.64] ;  /* 0x0000000c08087981 */ /* 0x000ea2000c1e1900 */
[----:B------:R-:W-:-:S04]  /*0bb0*/  IADD3 R0, PT, PT, R0, 0x1, RZ ;  /* 0x0000000100007810 */ /* 0x000fc80007ffe0ff */
[----:B------:R-:W-:Y:S02]  /*0bc0*/  ISETP.NE.AND P0, PT, R0, RZ, PT ;  /* 0x000000ff0000720c */ /* 0x000fe40003f05270 */
[----:B-1----:R-:W-:Y:S02]  /*0bd0*/  IADD3 R10, P1, PT, R10, 0x4, RZ ;  /* 0x000000040a0a7810 */ /* 0x002fe40007f3e0ff */
[----:B------:R-:W-:Y:S02]  /*0be0*/  IADD3 R13, PT, PT, R13, 0x1, RZ ;  /* 0x000000010d0d7810 */ /* 0x000fe40007ffe0ff */
[----:B------:R-:W-:Y:S01]  /*0bf0*/  IADD3.X R11, PT, PT, RZ, R11, RZ, P1, !PT ;  /* 0x0000000bff0b7210 */ /* 0x000fe20000ffe4ff */
[----:B--2-4-:R-:W-:-:S05]  /*0c00*/  IMAD R5, R8, R4, R5 ;  /* 0x0000000408057224 */ /* 0x014fca00078e0205 */
[----:B------:R1:W-:Y:S01]  /*0c10*/  STG.E desc[UR12][R2.64], R5 ;  /* 0x0000000502007986 */ /* 0x0003e2000c10190c */
[----:B------:R-:W-:Y:S05]  /*0c20*/  @P0 BRA `(.L_x_4) ;  /* 0xfffffffc00d40947 */ /* 0x000fea000383ffff */
[----:B------:R-:W-:Y:S05]  /*0c30*/  EXIT ;  /* 0x000000000000794d */ /* 0x000fea0003800000 */
.L_x_5:
[----:B------:R-:W-:-:S00]  /*0c40*/  BRA `(.L_x_5) ;  /* 0xfffffffc00fc7947 */ /* 0x000fc0000383ffff */
[----:B------:R-:W-:-:S00]  /*0c50*/  NOP ;  /* 0x0000000000007918 */ /* 0x000fc00000000000 */
        /* <DEDUP_REMOVED lines=10> */
.L_x_6:


//--------------------- .nv.shared.reserved.0     --------------------------
	.section	.nv.shared.reserved.0,"aw",@nobits
	.weak		__nv_reservedSMEM_offset_0_alias
	.size		__nv_reservedSMEM_offset_0_alias, 0, 64
	.other		__nv_reservedSMEM_offset_0_alias,@"STO_CUDA_RESERVED_SHARED STV_DEFAULT"
__nv_reservedSMEM_offset_0_alias:
	.zero		0
	.zero		64


//--------------------- .nv.constant0._Z11conv1dNaivePiS_S_ii --------------------------
	.section	.nv.constant0._Z11conv1dNaivePiS_S_ii,"a",@progbits
	.sectionflags	@""
	.align	4
.nv.constant0._Z11conv1dNaivePiS_S_ii:
	.zero		928


//--------------------- SYMBOLS --------------------------

	.type		.nv.reservedSmem.offset0,@object
	.size		.nv.reservedSmem.offset0,0x4
